//
// Generated by NVIDIA NVVM Compiler
//
// Compiler Build ID: CL-36424714
// Cuda compilation tools, release 13.0, V13.0.88
// Based on NVVM 20.0.0
//

.version 9.0
.target sm_100
.address_size 64

	// .globl	_Z20radix_sort_coarsenedPiS_iii
.extern .shared .align 16 .b8 histogram[];

.visible .entry _Z20radix_sort_coarsenedPiS_iii(
	.param .u64 .ptr .align 1 _Z20radix_sort_coarsenedPiS_iii_param_0,
	.param .u64 .ptr .align 1 _Z20radix_sort_coarsenedPiS_iii_param_1,
	.param .u32 _Z20radix_sort_coarsenedPiS_iii_param_2,
	.param .u32 _Z20radix_sort_coarsenedPiS_iii_param_3,
	.param .u32 _Z20radix_sort_coarsenedPiS_iii_param_4
)
{
	.local .align 16 .b8 	__local_depot0[128];
	.reg .b64 	%SP;
	.reg .b64 	%SPL;
	.reg .pred 	%p<21>;
	.reg .b32 	%r<154>;
	.reg .b64 	%rd<49>;

	mov.u64 	%SPL, __local_depot0;
	ld.param.u64 	%rd15, [_Z20radix_sort_coarsenedPiS_iii_param_0];
	ld.param.u64 	%rd16, [_Z20radix_sort_coarsenedPiS_iii_param_1];
	ld.param.u32 	%r53, [_Z20radix_sort_coarsenedPiS_iii_param_2];
	ld.param.u32 	%r54, [_Z20radix_sort_coarsenedPiS_iii_param_3];
	ld.param.u32 	%r55, [_Z20radix_sort_coarsenedPiS_iii_param_4];
	cvta.to.global.u64 	%rd1, %rd16;
	cvta.to.global.u64 	%rd2, %rd15;
	add.u64 	%rd3, %SPL, 0;
	add.u64 	%rd4, %SPL, 64;
	mov.u32 	%r1, %tid.x;
	mov.u32 	%r2, %ntid.x;
	mov.u32 	%r56, %ctaid.x;
	mad.lo.s32 	%r140, %r56, %r2, %r1;
	mov.b32 	%r57, 1;
	shl.b32 	%r4, %r57, %r55;
	setp.ge.s32 	%p1, %r1, %r4;
	@%p1 bra 	$L__BB0_7;
	add.s32 	%r58, %r1, %r2;
	max.u32 	%r59, %r4, %r58;
	setp.lt.u32 	%p2, %r58, %r4;
	selp.u32 	%r60, 1, 0, %p2;
	add.s32 	%r61, %r58, %r60;
	sub.s32 	%r62, %r59, %r61;
	div.u32 	%r63, %r62, %r2;
	add.s32 	%r5, %r63, %r60;
	and.b32  	%r64, %r5, 3;
	setp.eq.s32 	%p3, %r64, 3;
	mov.u32 	%r139, %r1;
	@%p3 bra 	$L__BB0_4;
	add.s32 	%r65, %r5, 1;
	and.b32  	%r66, %r65, 3;
	shl.b32 	%r67, %r1, 2;
	mov.u32 	%r68, histogram;
	add.s32 	%r137, %r68, %r67;
	shl.b32 	%r7, %r2, 2;
	neg.s32 	%r136, %r66;
	mad.lo.s32 	%r139, %r2, %r66, %r1;
$L__BB0_3:
	.pragma "nounroll";
	mov.b32 	%r69, 0;
	st.shared.u32 	[%r137], %r69;
	add.s32 	%r137, %r137, %r7;
	add.s32 	%r136, %r136, 1;
	setp.ne.s32 	%p4, %r136, 0;
	@%p4 bra 	$L__BB0_3;
$L__BB0_4:
	setp.lt.u32 	%p5, %r5, 3;
	@%p5 bra 	$L__BB0_7;
	mov.u32 	%r71, histogram;
	shl.b32 	%r74, %r2, 2;
$L__BB0_6:
	shl.b32 	%r70, %r139, 2;
	add.s32 	%r72, %r71, %r70;
	mov.b32 	%r73, 0;
	st.shared.u32 	[%r72], %r73;
	add.s32 	%r75, %r72, %r74;
	st.shared.u32 	[%r75], %r73;
	add.s32 	%r76, %r75, %r74;
	st.shared.u32 	[%r76], %r73;
	add.s32 	%r77, %r76, %r74;
	st.shared.u32 	[%r77], %r73;
	add.s32 	%r139, %r74, %r139;
	setp.lt.s32 	%p6, %r139, %r4;
	@%p6 bra 	$L__BB0_6;
$L__BB0_7:
	bar.sync 	0;
	setp.ge.s32 	%p7, %r140, %r53;
	mov.b32 	%r142, 0;
	@%p7 bra 	$L__BB0_10;
	mov.b32 	%r80, -1;
	shl.b32 	%r81, %r80, %r55;
	not.b32 	%r17, %r81;
	mov.u32 	%r82, %nctaid.x;
	mul.lo.s32 	%r18, %r82, %r2;
	mov.b32 	%r142, 0;
$L__BB0_9:
	mul.wide.s32 	%rd19, %r140, 4;
	add.s64 	%rd20, %rd2, %rd19;
	ld.global.u32 	%r83, [%rd20];
	shr.s32 	%r84, %r83, %r54;
	and.b32  	%r85, %r84, %r17;
	shl.b32 	%r86, %r85, 2;
	mov.u32 	%r87, histogram;
	add.s32 	%r88, %r87, %r86;
	atom.shared.add.u32 	%r89, [%r88], 1;
	mul.wide.u32 	%rd21, %r142, 4;
	add.s64 	%rd22, %rd3, %rd21;
	st.local.u32 	[%rd22], %r140;
	add.s64 	%rd23, %rd4, %rd21;
	st.local.u32 	[%rd23], %r85;
	add.s32 	%r142, %r142, 1;
	add.s32 	%r140, %r140, %r18;
	setp.lt.s32 	%p8, %r140, %r53;
	@%p8 bra 	$L__BB0_9;
$L__BB0_10:
	bar.sync 	0;
	setp.ne.s32 	%p9, %r1, 0;
	setp.eq.s32 	%p10, %r55, 31;
	or.pred  	%p11, %p9, %p10;
	@%p11 bra 	$L__BB0_17;
	max.s32 	%r24, %r4, 1;
	and.b32  	%r25, %r24, 3;
	setp.lt.s32 	%p12, %r4, 4;
	mov.b32 	%r146, 0;
	mov.u32 	%r147, %r146;
	@%p12 bra 	$L__BB0_14;
	and.b32  	%r146, %r24, 2147483644;
	neg.s32 	%r144, %r146;
	mov.b32 	%r147, 0;
	mov.u32 	%r143, histogram;
$L__BB0_13:
	ld.shared.v4.u32 	{%r93, %r94, %r95, %r96}, [%r143];
	add.s32 	%r97, %r93, %r147;
	add.s32 	%r98, %r94, %r97;
	add.s32 	%r99, %r95, %r98;
	st.shared.v4.u32 	[%r143], {%r147, %r97, %r98, %r99};
	add.s32 	%r147, %r96, %r99;
	add.s32 	%r144, %r144, 4;
	add.s32 	%r143, %r143, 16;
	setp.ne.s32 	%p13, %r144, 0;
	@%p13 bra 	$L__BB0_13;
$L__BB0_14:
	setp.eq.s32 	%p14, %r25, 0;
	@%p14 bra 	$L__BB0_17;
	shl.b32 	%r100, %r146, 2;
	mov.u32 	%r101, histogram;
	add.s32 	%r149, %r101, %r100;
	neg.s32 	%r148, %r25;
$L__BB0_16:
	.pragma "nounroll";
	ld.shared.u32 	%r102, [%r149];
	st.shared.u32 	[%r149], %r147;
	add.s32 	%r147, %r102, %r147;
	add.s32 	%r149, %r149, 4;
	add.s32 	%r148, %r148, 1;
	setp.ne.s32 	%p15, %r148, 0;
	@%p15 bra 	$L__BB0_16;
$L__BB0_17:
	bar.sync 	0;
	setp.eq.s32 	%p16, %r142, 0;
	@%p16 bra 	$L__BB0_24;
	and.b32  	%r44, %r142, 3;
	setp.lt.u32 	%p17, %r142, 4;
	mov.b32 	%r152, 0;
	@%p17 bra 	$L__BB0_21;
	and.b32  	%r152, %r142, -4;
	neg.s32 	%r151, %r152;
	mov.u32 	%r109, histogram;
	mov.u64 	%rd45, %rd4;
	mov.u64 	%rd46, %rd3;
$L__BB0_20:
	ld.local.v4.u32 	{%r104, %r105, %r106, %r107}, [%rd45];
	shl.b32 	%r108, %r104, 2;
	add.s32 	%r110, %r109, %r108;
	atom.shared.add.u32 	%r111, [%r110], 1;
	ld.local.v4.u32 	{%r112, %r113, %r114, %r115}, [%rd46];
	mul.wide.s32 	%rd24, %r112, 4;
	add.s64 	%rd25, %rd2, %rd24;
	ld.global.u32 	%r116, [%rd25];
	mul.wide.s32 	%rd26, %r111, 4;
	add.s64 	%rd27, %rd1, %rd26;
	st.global.u32 	[%rd27], %r116;
	shl.b32 	%r117, %r105, 2;
	add.s32 	%r118, %r109, %r117;
	atom.shared.add.u32 	%r119, [%r118], 1;
	mul.wide.s32 	%rd28, %r113, 4;
	add.s64 	%rd29, %rd2, %rd28;
	ld.global.u32 	%r120, [%rd29];
	mul.wide.s32 	%rd30, %r119, 4;
	add.s64 	%rd31, %rd1, %rd30;
	st.global.u32 	[%rd31], %r120;
	shl.b32 	%r121, %r106, 2;
	add.s32 	%r122, %r109, %r121;
	atom.shared.add.u32 	%r123, [%r122], 1;
	mul.wide.s32 	%rd32, %r114, 4;
	add.s64 	%rd33, %rd2, %rd32;
	ld.global.u32 	%r124, [%rd33];
	mul.wide.s32 	%rd34, %r123, 4;
	add.s64 	%rd35, %rd1, %rd34;
	st.global.u32 	[%rd35], %r124;
	shl.b32 	%r125, %r107, 2;
	add.s32 	%r126, %r109, %r125;
	atom.shared.add.u32 	%r127, [%r126], 1;
	mul.wide.s32 	%rd36, %r115, 4;
	add.s64 	%rd37, %rd2, %rd36;
	ld.global.u32 	%r128, [%rd37];
	mul.wide.s32 	%rd38, %r127, 4;
	add.s64 	%rd39, %rd1, %rd38;
	st.global.u32 	[%rd39], %r128;
	add.s32 	%r151, %r151, 4;
	add.s64 	%rd46, %rd46, 16;
	add.s64 	%rd45, %rd45, 16;
	setp.ne.s32 	%p18, %r151, 0;
	@%p18 bra 	$L__BB0_20;
$L__BB0_21:
	setp.eq.s32 	%p19, %r44, 0;
	@%p19 bra 	$L__BB0_24;
	mul.wide.u32 	%rd40, %r152, 4;
	add.s64 	%rd48, %rd3, %rd40;
	add.s64 	%rd47, %rd4, %rd40;
	neg.s32 	%r153, %r44;
	mov.u32 	%r131, histogram;
$L__BB0_23:
	.pragma "nounroll";
	ld.local.u32 	%r129, [%rd47];
	shl.b32 	%r130, %r129, 2;
	add.s32 	%r132, %r131, %r130;
	atom.shared.add.u32 	%r133, [%r132], 1;
	ld.local.u32 	%r134, [%rd48];
	mul.wide.s32 	%rd41, %r134, 4;
	add.s64 	%rd42, %rd2, %rd41;
	ld.global.u32 	%r135, [%rd42];
	mul.wide.s32 	%rd43, %r133, 4;
	add.s64 	%rd44, %rd1, %rd43;
	st.global.u32 	[%rd44], %r135;
	add.s64 	%rd48, %rd48, 4;
	add.s64 	%rd47, %rd47, 4;
	add.s32 	%r153, %r153, 1;
	setp.ne.s32 	%p20, %r153, 0;
	@%p20 bra 	$L__BB0_23;
$L__BB0_24:
	ret;

}


// ===== COMPILED SASS (sm_100) =====

	.target	sm_100

	.elftype	@"ET_EXEC"


//--------------------- .note.nv.tkinfo           --------------------------
	.section	.note.nv.tkinfo,"",@"SHT_NOTE"
	.sectionflags	@"SHF_NOTE_NV_TKINFO"
	.tkinfo
        /*0018*/ 	.word	0x00000002
        /*0030*/ 	.string	""
        /*0030*/ 	.string	"ptxas"
        /*0030*/ 	.string	"Cuda compilation tools, release 13.0, V13.0.88"
        /*0030*/ 	.string	"Build cuda_13.0.r13.0/compiler.36424714_0"
        /*0030*/ 	.string	"-arch sm_100 -m 64 "



//--------------------- .note.nv.cuinfo           --------------------------
	.section	.note.nv.cuinfo,"",@"SHT_NOTE"
	.sectionflags	@"SHF_NOTE_NV_CUINFO"
        /*0018*/ 	.short	0x0002
        /*001a*/ 	.short	0x0064
        /*001c*/ 	.short	0x0082
	.zero		2


//--------------------- .nv.info                  --------------------------
	.section	.nv.info,"",@"SHT_CUDA_INFO"
	.align	4


	//----- nvinfo : EIATTR_REGCOUNT
	.align		4
        /*0000*/ 	.byte	0x04, 0x2f
        /*0002*/ 	.short	(.L_1 - .L_0)
	.align		4
.L_0:
        /*0004*/ 	.word	index@(_Z20radix_sort_coarsenedPiS_iii)
        /*0008*/ 	.word	0x00000020


	//----- nvinfo : EIATTR_FRAME_SIZE
	.align		4
.L_1:
        /*000c*/ 	.byte	0x04, 0x11
        /*000e*/ 	.short	(.L_3 - .L_2)
	.align		4
.L_2:
        /*0010*/ 	.word	index@(_Z20radix_sort_coarsenedPiS_iii)
        /*0014*/ 	.word	0x00000080


	//----- nvinfo : EIATTR_MIN_STACK_SIZE
	.align		4
.L_3:
        /*0018*/ 	.byte	0x04, 0x12
        /*001a*/ 	.short	(.L_5 - .L_4)
	.align		4
.L_4:
        /*001c*/ 	.word	index@(_Z20radix_sort_coarsenedPiS_iii)
        /*0020*/ 	.word	0x00000080
.L_5:


//--------------------- .nv.compat                --------------------------
	.section	.nv.compat,"",@"SHT_CUDA_COMPAT_INFO"
	.align	4
        /*0000*/ 	.byte	0x02, 0x09, 0x00, 0x00, 0x02, 0x02, 0x01, 0x00, 0x02, 0x05, 0x05, 0x00, 0x03, 0x07, 0x01, 0x01
        /*0010*/ 	.byte	0x02, 0x03, 0x00, 0x00, 0x02, 0x06, 0x01, 0x00, 0x04, 0x0b, 0x08, 0x00, 0x09, 0x00, 0x00, 0x00
        /*0020*/ 	.byte	0x00, 0x00, 0x00, 0x00


//--------------------- .nv.info._Z20radix_sort_coarsenedPiS_iii --------------------------
	.section	.nv.info._Z20radix_sort_coarsenedPiS_iii,"",@"SHT_CUDA_INFO"
	.sectionflags	@""
	.align	4


	//----- nvinfo : EIATTR_CUDA_API_VERSION
	.align		4
        /*0000*/ 	.byte	0x04, 0x37
        /*0002*/ 	.short	(.L_7 - .L_6)
.L_6:
        /*0004*/ 	.word	0x00000082


	//----- nvinfo : EIATTR_KPARAM_INFO
	.align		4
.L_7:
        /*0008*/ 	.byte	0x04, 0x17
        /*000a*/ 	.short	(.L_9 - .L_8)
.L_8:
        /*000c*/ 	.word	0x00000000
        /*0010*/ 	.short	0x0004
        /*0012*/ 	.short	0x0018
        /*0014*/ 	.byte	0x00, 0xf0, 0x11, 0x00


	//----- nvinfo : EIATTR_KPARAM_INFO
	.align		4
.L_9:
        /*0018*/ 	.byte	0x04, 0x17
        /*001a*/ 	.short	(.L_11 - .L_10)
.L_10:
        /*001c*/ 	.word	0x00000000
        /*0020*/ 	.short	0x0003
        /*0022*/ 	.short	0x0014
        /*0024*/ 	.byte	0x00, 0xf0, 0x11, 0x00


	//----- nvinfo : EIATTR_KPARAM_INFO
	.align		4
.L_11:
        /*0028*/ 	.byte	0x04, 0x17
        /*002a*/ 	.short	(.L_13 - .L_12)
.L_12:
        /*002c*/ 	.word	0x00000000
        /*0030*/ 	.short	0x0002
        /*0032*/ 	.short	0x0010
        /*0034*/ 	.byte	0x00, 0xf0, 0x11, 0x00


	//----- nvinfo : EIATTR_KPARAM_INFO
	.align		4
.L_13:
        /*0038*/ 	.byte	0x04, 0x17
        /*003a*/ 	.short	(.L_15 - .L_14)
.L_14:
        /*003c*/ 	.word	0x00000000
        /*0040*/ 	.short	0x0001
        /*0042*/ 	.short	0x0008
        /*0044*/ 	.byte	0x00, 0xf5, 0x21, 0x00


	//----- nvinfo : EIATTR_KPARAM_INFO
	.align		4
.L_15:
        /*0048*/ 	.byte	0x04, 0x17
        /*004a*/ 	.short	(.L_17 - .L_16)
.L_16:
        /*004c*/ 	.word	0x00000000
        /*0050*/ 	.short	0x0000
        /*0052*/ 	.short	0x0000
        /*0054*/ 	.byte	0x00, 0xf5, 0x21, 0x00


	//----- nvinfo : EIATTR_SPARSE_MMA_MASK
	.align		4
.L_17:
        /*0058*/ 	.byte	0x03, 0x50
        /*005a*/ 	.short	0x0000


	//----- nvinfo : EIATTR_MAXREG_COUNT
	.align		4
        /*005c*/ 	.byte	0x03, 0x1b
        /*005e*/ 	.short	0x00ff


	//----- nvinfo : EIATTR_NUM_BARRIERS
	.align		4
        /*0060*/ 	.byte	0x02, 0x4c
        /*0062*/ 	.byte	0x01
	.zero		1


	//----- nvinfo : EIATTR_MERCURY_ISA_VERSION
	.align		4
        /*0064*/ 	.byte	0x03, 0x5f
        /*0066*/ 	.short	0x0101


	//----- nvinfo : EIATTR_VRC_CTA_INIT_COUNT
	.align		4
        /*0068*/ 	.byte	0x02, 0x4a
	.zero		1
	.zero		1


	//----- nvinfo : EIATTR_EXIT_INSTR_OFFSETS
	.align		4
        /*006c*/ 	.byte	0x04, 0x1c
        /*006e*/ 	.short	(.L_19 - .L_18)


	//   ....[0]....
.L_18:
        /*0070*/ 	.word	0x00000cd0


	//   ....[1]....
        /*0074*/ 	.word	0x00000fd0


	//   ....[2]....
        /*0078*/ 	.word	0x00001130


	//----- nvinfo : EIATTR_CRS_STACK_SIZE
	.align		4
.L_19:
        /*007c*/ 	.byte	0x04, 0x1e
        /*007e*/ 	.short	(.L_21 - .L_20)
.L_20:
        /*0080*/ 	.word	0x00000000


	//----- nvinfo : EIATTR_CBANK_PARAM_SIZE
	.align		4
.L_21:
        /*0084*/ 	.byte	0x03, 0x19
        /*0086*/ 	.short	0x001c


	//----- nvinfo : EIATTR_PARAM_CBANK
	.align		4
        /*0088*/ 	.byte	0x04, 0x0a
        /*008a*/ 	.short	(.L_23 - .L_22)
	.align		4
.L_22:
        /*008c*/ 	.word	index@(.nv.constant0._Z20radix_sort_coarsenedPiS_iii)
        /*0090*/ 	.short	0x0380
        /*0092*/ 	.short	0x001c


	//----- nvinfo : EIATTR_SW_WAR
	.align		4
.L_23:
        /*0094*/ 	.byte	0x04, 0x36
        /*0096*/ 	.short	(.L_25 - .L_24)
.L_24:
        /*0098*/ 	.word	0x00000008
.L_25:


//--------------------- .nv.callgraph             --------------------------
	.section	.nv.callgraph,"",@"SHT_CUDA_CALLGRAPH"
	.align	4
	.sectionentsize	8
	.align		4
        /*0000*/ 	.word	0x00000000
	.align		4
        /*0004*/ 	.word	0xffffffff
	.align		4
        /*0008*/ 	.word	0x00000000
	.align		4
        /*000c*/ 	.word	0xfffffffe
	.align		4
        /*0010*/ 	.word	0x00000000
	.align		4
        /*0014*/ 	.word	0xfffffffd
	.align		4
        /*0018*/ 	.word	0x00000000
	.align		4
        /*001c*/ 	.word	0xfffffffc


//--------------------- .text._Z20radix_sort_coarsenedPiS_iii --------------------------
	.section	.text._Z20radix_sort_coarsenedPiS_iii,"ax",@progbits
	.align	128
        .global         _Z20radix_sort_coarsenedPiS_iii
        .type           _Z20radix_sort_coarsenedPiS_iii,@function
        .size           _Z20radix_sort_coarsenedPiS_iii,(.L_x_22 - _Z20radix_sort_coarsenedPiS_iii)
        .other          _Z20radix_sort_coarsenedPiS_iii,@"STO_CUDA_ENTRY STV_DEFAULT"
_Z20radix_sort_coarsenedPiS_iii:
.text._Z20radix_sort_coarsenedPiS_iii:
[----:B------:R-:W0:Y:S01]  /*0000*/  LDC R1, c[0x0][0x37c] ;  /* 0x0000df00ff017b82 */ /* 0x000e220000000800 */
[----:B------:R-:W1:Y:S07]  /*0010*/  S2R R4, SR_TID.X ;  /* 0x0000000000047919 */ /* 0x000e6e0000002100 */
[----:B------:R-:W2:Y:S01]  /*0020*/  LDC R5, c[0x0][0x398] ;  /* 0x0000e600ff057b82 */ /* 0x000ea20000000800 */
[----:B------:R-:W-:Y:S01]  /*0030*/  IMAD.MOV.U32 R0, RZ, RZ, 0x1 ;  /* 0x00000001ff007424 */ /* 0x000fe200078e00ff */
[----:B------:R-:W3:Y:S01]  /*0040*/  LDCU.64 UR6, c[0x0][0x358] ;  /* 0x00006b00ff0677ac */ /* 0x000ee20008000a00 */
[----:B------:R-:W-:Y:S01]  /*0050*/  BSSY.RECONVERGENT B0, `(.L_x_0) ;  /* 0x0000043000007945 */ /* 0x000fe20003800200 */
[----:B0-----:R-:W-:-:S04]  /*0060*/  VIADD R1, R1, 0xffffff80 ;  /* 0xffffff8001017836 */ /* 0x001fc80000000000 */
[----:B------:R-:W0:Y:S08]  /*0070*/  S2UR UR4, SR_CTAID.X ;  /* 0x00000000000479c3 */ /* 0x000e300000002500 */
[----:B------:R-:W0:Y:S01]  /*0080*/  LDC R7, c[0x0][0x360] ;  /* 0x0000d800ff077b82 */ /* 0x000e220000000800 */
[----:B--2---:R-:W-:-:S04]  /*0090*/  SHF.L.U32 R3, R0, R5, RZ ;  /* 0x0000000500037219 */ /* 0x004fc800000006ff */
[----:B-1----:R-:W-:Y:S01]  /*00a0*/  ISETP.GE.AND P0, PT, R4, R3, PT ;  /* 0x000000030400720c */ /* 0x002fe20003f06270 */
[----:B0-----:R-:W-:-:S12]  /*00b0*/  IMAD R2, R7, UR4, R4 ;  /* 0x0000000407027c24 */ /* 0x001fd8000f8e0204 */
[----:B---3--:R-:W-:Y:S05]  /*00c0*/  @P0 BRA `(.L_x_1) ;  /* 0x0000000000ec0947 */ /* 0x008fea0003800000 */
[----:B------:R-:W0:Y:S01]  /*00d0*/  I2F.U32.RP R12, R7 ;  /* 0x00000007000c7306 */ /* 0x000e220000209000 */
[----:B------:R-:W-:Y:S01]  /*00e0*/  IMAD.IADD R6, R4, 0x1, R7 ;  /* 0x0000000104067824 */ /* 0x000fe200078e0207 */
[----:B------:R-:W-:Y:S01]  /*00f0*/  ISETP.NE.U32.AND P2, PT, R7, RZ, PT ;  /* 0x000000ff0700720c */ /* 0x000fe20003f45070 */
[----:B------:R-:W-:Y:S03]  /*0100*/  BSSY.RECONVERGENT B1, `(.L_x_2) ;  /* 0x0000028000017945 */ /* 0x000fe60003800200 */
[----:B------:R-:W-:Y:S02]  /*0110*/  ISETP.GE.U32.AND P0, PT, R6, R3, PT ;  /* 0x000000030600720c */ /* 0x000fe40003f06070 */
[----:B------:R-:W-:Y:S01]  /*0120*/  VIMNMX.U32 R11, PT, PT, R3, R6, !PT ;  /* 0x00000006030b7248 */ /* 0x000fe20007fe0000 */
[----:B0-----:R-:W0:Y:S02]  /*0130*/  MUFU.RCP R12, R12 ;  /* 0x0000000c000c7308 */ /* 0x001e240000001000 */
[----:B0-----:R-:W-:-:S06]  /*0140*/  VIADD R8, R12, 0xffffffe ;  /* 0x0ffffffe0c087836 */ /* 0x001fcc0000000000 */
[----:B------:R0:W1:Y:S02]  /*0150*/  F2I.FTZ.U32.TRUNC.NTZ R9, R8 ;  /* 0x0000000800097305 */ /* 0x000064000021f000 */
[----:B0-----:R-:W-:Y:S01]  /*0160*/  IMAD.MOV.U32 R8, RZ, RZ, RZ ;  /* 0x000000ffff087224 */ /* 0x001fe200078e00ff */
[----:B-1----:R-:W-:-:S05]  /*0170*/  IADD3 R10, PT, PT, RZ, -R9, RZ ;  /* 0x80000009ff0a7210 */ /* 0x002fca0007ffe0ff */
[----:B------:R-:W-:Y:S01]  /*0180*/  IMAD R13, R10, R7, RZ ;  /* 0x000000070a0d7224 */ /* 0x000fe200078e02ff */
[----:B------:R-:W-:-:S03]  /*0190*/  SEL R10, RZ, 0x1, P0 ;  /* 0x00000001ff0a7807 */ /* 0x000fc60000000000 */
[----:B------:R-:W-:Y:S01]  /*01a0*/  IMAD.HI.U32 R9, R9, R13, R8 ;  /* 0x0000000d09097227 */ /* 0x000fe200078e0008 */
[----:B------:R-:W-:-:S05]  /*01b0*/  IADD3 R6, PT, PT, R11, -R6, -R10 ;  /* 0x800000060b067210 */ /* 0x000fca0007ffe80a */
[----:B------:R-:W-:-:S04]  /*01c0*/  IMAD.HI.U32 R9, R9, R6, RZ ;  /* 0x0000000609097227 */ /* 0x000fc800078e00ff */
[----:B------:R-:W-:-:S04]  /*01d0*/  IMAD.MOV R8, RZ, RZ, -R9 ;  /* 0x000000ffff087224 */ /* 0x000fc800078e0a09 */
[----:B------:R-:W-:-:S05]  /*01e0*/  IMAD R6, R7, R8, R6 ;  /* 0x0000000807067224 */ /* 0x000fca00078e0206 */
[----:B------:R-:W-:-:S13]  /*01f0*/  ISETP.GE.U32.AND P0, PT, R6, R7, PT ;  /* 0x000000070600720c */ /* 0x000fda0003f06070 */
[----:B------:R-:W-:Y:S01]  /*0200*/  @P0 IADD3 R6, PT, PT, R6, -R7, RZ ;  /* 0x8000000706060210 */ /* 0x000fe20007ffe0ff */
[----:B------:R-:W-:-:S03]  /*0210*/  @P0 VIADD R9, R9, 0x1 ;  /* 0x0000000109090836 */ /* 0x000fc60000000000 */
[----:B------:R-:W-:-:S13]  /*0220*/  ISETP.GE.U32.AND P1, PT, R6, R7, PT ;  /* 0x000000070600720c */ /* 0x000fda0003f26070 */
[----:B------:R-:W-:Y:S01]  /*0230*/  @P1 VIADD R9, R9, 0x1 ;  /* 0x0000000109091836 */ /* 0x000fe20000000000 */
[----:B------:R-:W-:-:S05]  /*0240*/  @!P2 LOP3.LUT R9, RZ, R7, RZ, 0x33, !PT ;  /* 0x00000007ff09a212 */ /* 0x000fca00078e33ff */
[----:B------:R-:W-:-:S05]  /*0250*/  IMAD.IADD R9, R10, 0x1, R9 ;  /* 0x000000010a097824 */ /* 0x000fca00078e0209 */
[C---:B------:R-:W-:Y:S02]  /*0260*/  LOP3.LUT R6, R9.reuse, 0x3, RZ, 0xc0, !PT ;  /* 0x0000000309067812 */ /* 0x040fe400078ec0ff */
[----:B------:R-:W-:Y:S02]  /*0270*/  ISETP.GE.U32.AND P1, PT, R9, 0x3, PT ;  /* 0x000000030900780c */ /* 0x000fe40003f26070 */
[----:B------:R-:W-:Y:S02]  /*0280*/  ISETP.NE.AND P0, PT, R6, 0x3, PT ;  /* 0x000000030600780c */ /* 0x000fe40003f05270 */
[----:B------:R-:W-:-:S11]  /*0290*/  MOV R6, R4 ;  /* 0x0000000400067202 */ /* 0x000fd60000000f00 */
[----:B------:R-:W-:Y:S05]  /*02a0*/  @!P0 BRA `(.L_x_3) ;  /* 0x0000000000348947 */ /* 0x000fea0003800000 */
[----:B------:R-:W0:Y:S01]  /*02b0*/  S2UR UR5, SR_CgaCtaId ;  /* 0x00000000000579c3 */ /* 0x000e220000008800 */
[----:B------:R-:W-:Y:S01]  /*02c0*/  VIADD R9, R9, 0x1 ;  /* 0x0000000109097836 */ /* 0x000fe20000000000 */
[----:B------:R-:W-:-:S04]  /*02d0*/  UMOV UR4, 0x400 ;  /* 0x0000040000047882 */ /* 0x000fc80000000000 */
[----:B------:R-:W-:-:S05]  /*02e0*/  LOP3.LUT R9, R9, 0x3, RZ, 0xc0, !PT ;  /* 0x0000000309097812 */ /* 0x000fca00078ec0ff */
[----:B------:R-:W-:Y:S02]  /*02f0*/  IMAD R6, R9, R7, R4 ;  /* 0x0000000709067224 */ /* 0x000fe400078e0204 */
[----:B------:R-:W-:Y:S01]  /*0300*/  IMAD.MOV R9, RZ, RZ, -R9 ;  /* 0x000000ffff097224 */ /* 0x000fe200078e0a09 */
[----:B0-----:R-:W-:-:S06]  /*0310*/  ULEA UR4, UR5, UR4, 0x18 ;  /* 0x0000000405047291 */ /* 0x001fcc000f8ec0ff */
[----:B------:R-:W-:-:S07]  /*0320*/  LEA R8, R4, UR4, 0x2 ;  /* 0x0000000404087c11 */ /* 0x000fce000f8e10ff */
.L_x_4:
[----:B------:R-:W-:Y:S01]  /*0330*/  IADD3 R9, PT, PT, R9, 0x1, RZ ;  /* 0x0000000109097810 */ /* 0x000fe20007ffe0ff */
[----:B------:R0:W-:Y:S03]  /*0340*/  STS [R8], RZ ;  /* 0x000000ff08007388 */ /* 0x0001e60000000800 */
[----:B------:R-:W-:Y:S01]  /*0350*/  ISETP.NE.AND P0, PT, R9, RZ, PT ;  /* 0x000000ff0900720c */ /* 0x000fe20003f05270 */
[----:B0-----:R-:W-:-:S12]  /*0360*/  IMAD R8, R7, 0x4, R8 ;  /* 0x0000000407087824 */ /* 0x001fd800078e0208 */
[----:B------:R-:W-:Y:S05]  /*0370*/  @P0 BRA `(.L_x_4) ;  /* 0xfffffffc00ec0947 */ /* 0x000fea000383ffff */
.L_x_3:
[----:B------:R-:W-:Y:S05]  /*0380*/  BSYNC.RECONVERGENT B1 ;  /* 0x0000000000017941 */ /* 0x000fea0003800200 */
.L_x_2:
[----:B------:R-:W-:Y:S05]  /*0390*/  @!P1 BRA `(.L_x_1) ;  /* 0x0000000000389947 */ /* 0x000fea0003800000 */
[----:B------:R-:W0:Y:S01]  /*03a0*/  S2R R9, SR_CgaCtaId ;  /* 0x0000000000097919 */ /* 0x000e220000008800 */
[----:B------:R-:W-:-:S04]  /*03b0*/  MOV R8, 0x400 ;  /* 0x0000040000087802 */ /* 0x000fc80000000f00 */
[----:B0-----:R-:W-:-:S07]  /*03c0*/  LEA R11, R9, R8, 0x18 ;  /* 0x00000008090b7211 */ /* 0x001fce00078ec0ff */
.L_x_5:
[----:B0-----:R-:W-:Y:S01]  /*03d0*/  IMAD R8, R6, 0x4, R11 ;  /* 0x0000000406087824 */ /* 0x001fe200078e020b */
[----:B------:R-:W-:-:S04]  /*03e0*/  LEA R6, R7, R6, 0x2 ;  /* 0x0000000607067211 */ /* 0x000fc800078e10ff */
[----:B------:R-:W-:Y:S01]  /*03f0*/  LEA R10, R7, R8, 0x2 ;  /* 0x00000008070a7211 */ /* 0x000fe200078e10ff */
[----:B------:R0:W-:Y:S01]  /*0400*/  STS [R8], RZ ;  /* 0x000000ff08007388 */ /* 0x0001e20000000800 */
[----:B------:R-:W-:-:S03]  /*0410*/  ISETP.GE.AND P0, PT, R6, R3, PT ;  /* 0x000000030600720c */ /* 0x000fc60003f06270 */
[C---:B------:R-:W-:Y:S01]  /*0420*/  IMAD R12, R7.reuse, 0x4, R10 ;  /* 0x00000004070c7824 */ /* 0x040fe200078e020a */
[----:B------:R0:W-:Y:S03]  /*0430*/  STS [R10], RZ ;  /* 0x000000ff0a007388 */ /* 0x0001e60000000800 */
[----:B------:R-:W-:Y:S01]  /*0440*/  IMAD R9, R7, 0x4, R12 ;  /* 0x0000000407097824 */ /* 0x000fe200078e020c */
[----:B------:R0:W-:Y:S04]  /*0450*/  STS [R12], RZ ;  /* 0x000000ff0c007388 */ /* 0x0001e80000000800 */
[----:B------:R0:W-:Y:S01]  /*0460*/  STS [R9], RZ ;  /* 0x000000ff09007388 */ /* 0x0001e20000000800 */
[----:B------:R-:W-:Y:S05]  /*0470*/  @!P0 BRA `(.L_x_5) ;  /* 0xfffffffc00d48947 */ /* 0x000fea000383ffff */
.L_x_1:
[----:B------:R-:W-:Y:S05]  /*0480*/  BSYNC.RECONVERGENT B0 ;  /* 0x0000000000007941 */ /* 0x000fea0003800200 */
.L_x_0:
[----:B------:R-:W1:Y:S01]  /*0490*/  LDCU UR5, c[0x0][0x390] ;  /* 0x00007200ff0577ac */ /* 0x000e620008000800 */
[----:B------:R-:W-:Y:S01]  /*04a0*/  BSSY.RECONVERGENT B0, `(.L_x_6) ;  /* 0x000001c000007945 */ /* 0x000fe20003800200 */
[----:B------:R-:W-:Y:S01]  /*04b0*/  IMAD.MOV.U32 R26, RZ, RZ, RZ ;  /* 0x000000ffff1a7224 */ /* 0x000fe200078e00ff */
[----:B------:R-:W2:Y:S01]  /*04c0*/  LDCU UR8, c[0x0][0x394] ;  /* 0x00007280ff0877ac */ /* 0x000ea20008000800 */
[----:B------:R-:W-:Y:S01]  /*04d0*/  BAR.SYNC.DEFER_BLOCKING 0x0 ;  /* 0x0000000000007b1d */ /* 0x000fe20000010000 */
[----:B-1----:R-:W-:-:S13]  /*04e0*/  ISETP.GE.AND P0, PT, R2, UR5, PT ;  /* 0x0000000502007c0c */ /* 0x002fda000bf06270 */
[----:B--2---:R-:W-:Y:S05]  /*04f0*/  @P0 BRA `(.L_x_7) ;  /* 0x0000000000580947 */ /* 0x004fea0003800000 */
[----:B------:R-:W1:Y:S01]  /*0500*/  S2R R11, SR_CgaCtaId ;  /* 0x00000000000b7919 */ /* 0x000e620000008800 */
[----:B0-----:R-:W0:Y:S01]  /*0510*/  LDC.64 R8, c[0x0][0x380] ;  /* 0x0000e000ff087b82 */ /* 0x001e220000000a00 */
[----:B------:R-:W2:Y:S01]  /*0520*/  LDCU UR4, c[0x0][0x370] ;  /* 0x00006e00ff0477ac */ /* 0x000ea20008000800 */
[----:B------:R-:W-:Y:S01]  /*0530*/  MOV R6, 0x400 ;  /* 0x0000040000067802 */ /* 0x000fe20000000f00 */
[----:B------:R-:W-:Y:S02]  /*0540*/  IMAD.MOV.U32 R10, RZ, RZ, -0x1 ;  /* 0xffffffffff0a7424 */ /* 0x000fe400078e00ff */
[----:B------:R-:W-:-:S03]  /*0550*/  HFMA2 R26, -RZ, RZ, 0, 0 ;  /* 0x00000000ff1a7431 */ /* 0x000fc600000001ff */
[----:B------:R-:W-:Y:S02]  /*0560*/  SHF.L.U32 R10, R10, R5, RZ ;  /* 0x000000050a0a7219 */ /* 0x000fe400000006ff */
[----:B-1----:R-:W-:Y:S01]  /*0570*/  LEA R16, R11, R6, 0x18 ;  /* 0x000000060b107211 */ /* 0x002fe200078ec0ff */
[----:B--2---:R-:W-:-:S07]  /*0580*/  IMAD R11, R7, UR4, RZ ;  /* 0x00000004070b7c24 */ /* 0x004fce000f8e02ff */
.L_x_8:
[----:B0-----:R-:W-:-:S06]  /*0590*/  IMAD.WIDE R6, R2, 0x4, R8 ;  /* 0x0000000402067825 */ /* 0x001fcc00078e0208 */
[----:B------:R-:W2:Y:S01]  /*05a0*/  LDG.E R6, desc[UR6][R6.64] ;  /* 0x0000000606067981 */ /* 0x000ea2000c1e1900 */
[C---:B-1----:R-:W-:Y:S02]  /*05b0*/  IMAD R14, R26.reuse, 0x4, R1 ;  /* 0x000000041a0e7824 */ /* 0x042fe400078e0201 */
[----:B------:R-:W-:-:S03]  /*05c0*/  VIADD R26, R26, 0x1 ;  /* 0x000000011a1a7836 */ /* 0x000fc60000000000 */
[----:B------:R0:W-:Y:S02]  /*05d0*/  STL [R14], R2 ;  /* 0x000000020e007387 */ /* 0x0001e40000100800 */
[----:B0-----:R-:W-:-:S04]  /*05e0*/  IADD3 R2, PT, PT, R11, R2, RZ ;  /* 0x000000020b027210 */ /* 0x001fc80007ffe0ff */
[----:B------:R-:W-:Y:S02]  /*05f0*/  ISETP.GE.AND P0, PT, R2, UR5, PT ;  /* 0x0000000502007c0c */ /* 0x000fe4000bf06270 */
[----:B--2---:R-:W-:-:S04]  /*0600*/  SHF.R.S32.HI R13, RZ, UR8, R6 ;  /* 0x00000008ff0d7c19 */ /* 0x004fc80008011406 */
[----:B------:R-:W-:-:S05]  /*0610*/  LOP3.LUT R13, R13, R10, RZ, 0x30, !PT ;  /* 0x0000000a0d0d7212 */ /* 0x000fca00078e30ff */
[----:B------:R1:W-:Y:S01]  /*0620*/  STL [R14+0x40], R13 ;  /* 0x0000400d0e007387 */ /* 0x0003e20000100800 */
[----:B------:R-:W-:-:S05]  /*0630*/  IMAD R12, R13, 0x4, R16 ;  /* 0x000000040d0c7824 */ /* 0x000fca00078e0210 */
[----:B------:R1:W-:Y:S01]  /*0640*/  ATOMS.POPC.INC.32 RZ, [R12+URZ] ;  /* 0x000000000cff7f8c */ /* 0x0003e2000d8000ff */
[----:B------:R-:W-:Y:S05]  /*0650*/  @!P0 BRA `(.L_x_8) ;  /* 0xfffffffc00cc8947 */ /* 0x000fea000383ffff */
.L_x_7:
[----:B------:R-:W-:Y:S05]  /*0660*/  BSYNC.RECONVERGENT B0 ;  /* 0x0000000000007941 */ /* 0x000fea0003800200 */
.L_x_6:
[----:B------:R-:W-:Y:S01]  /*0670*/  BAR.SYNC.DEFER_BLOCKING 0x0 ;  /* 0x0000000000007b1d */ /* 0x000fe20000010000 */
[----:B------:R-:W-:Y:S01]  /*0680*/  ISETP.NE.AND P0, PT, R5, 0x1f, PT ;  /* 0x0000001f0500780c */ /* 0x000fe20003f05270 */
[----:B------:R-:W-:-:S03]  /*0690*/  VIADD R2, R1, 0x40 ;  /* 0x0000004001027836 */ /* 0x000fc60000000000 */
[----:B------:R-:W-:Y:S01]  /*06a0*/  ISETP.NE.OR P0, PT, R4, RZ, !P0 ;  /* 0x000000ff0400720c */ /* 0x000fe20004705670 */
[----:B------:R-:W-:-:S12]  /*06b0*/  BSSY.RECONVERGENT B0, `(.L_x_9) ;  /* 0x000005f000007945 */ /* 0x000fd80003800200 */
[----:B------:R-:W-:Y:S05]  /*06c0*/  @P0 BRA `(.L_x_10) ;  /* 0x0000000400740947 */ /* 0x000fea0003800000 */
[C---:B------:R-:W-:Y:S01]  /*06d0*/  ISETP.GE.AND P0, PT, R3.reuse, 0x4, PT ;  /* 0x000000040300780c */ /* 0x040fe20003f06270 */
[----:B01----:R-:W-:Y:S01]  /*06e0*/  IMAD.MOV.U32 R12, RZ, RZ, RZ ;  /* 0x000000ffff0c7224 */ /* 0x003fe200078e00ff */
[----:B------:R-:W-:Y:S02]  /*06f0*/  VIMNMX R3, PT, PT, R3, 0x1, !PT ;  /* 0x0000000103037848 */ /* 0x000fe40007fe0100 */
[----:B------:R-:W-:Y:S02]  /*0700*/  MOV R24, RZ ;  /* 0x000000ff00187202 */ /* 0x000fe40000000f00 */
[----:B------:R-:W-:-:S07]  /*0710*/  LOP3.LUT R25, R3, 0x3, RZ, 0xc0, !PT ;  /* 0x0000000303197812 */ /* 0x000fce00078ec0ff */
[----:B------:R-:W-:Y:S05]  /*0720*/  @!P0 BRA `(.L_x_11) ;  /* 0x0000000400248947 */ /* 0x000fea0003800000 */
[----:B------:R-:W0:Y:S01]  /*0730*/  S2UR UR5, SR_CgaCtaId ;  /* 0x00000000000579c3 */ /* 0x000e220000008800 */
[----:B------:R-:W-:Y:S01]  /*0740*/  LOP3.LUT R24, R3, 0x7ffffffc, RZ, 0xc0, !PT ;  /* 0x7ffffffc03187812 */ /* 0x000fe200078ec0ff */
[----:B------:R-:W-:Y:S01]  /*0750*/  UMOV UR4, 0x400 ;  /* 0x0000040000047882 */ /* 0x000fe20000000000 */
[----:B------:R-:W-:-:S03]  /*0760*/  HFMA2 R12, -RZ, RZ, 0, 0 ;  /* 0x00000000ff0c7431 */ /* 0x000fc600000001ff */
[----:B------:R-:W-:-:S05]  /*0770*/  IMAD.MOV R3, RZ, RZ, -R24 ;  /* 0x000000ffff037224 */ /* 0x000fca00078e0a18 */
[----:B------:R-:W-:Y:S01]  /*0780*/  ISETP.GE.AND P0, PT, R3, RZ, PT ;  /* 0x000000ff0300720c */ /* 0x000fe20003f06270 */
[----:B0-----:R-:W-:-:S12]  /*0790*/  ULEA UR4, UR5, UR4, 0x18 ;  /* 0x0000000405047291 */ /* 0x001fd8000f8ec0ff */
[----:B------:R-:W-:Y:S05]  /*07a0*/  @P0 BRA `(.L_x_12) ;  /* 0x0000000000d80947 */ /* 0x000fea0003800000 */
[----:B------:R-:W-:Y:S01]  /*07b0*/  IMAD.MOV R4, RZ, RZ, -R3 ;  /* 0x000000ffff047224 */ /* 0x000fe200078e0a03 */
[----:B------:R-:W-:-:S04]  /*07c0*/  PLOP3.LUT P0, PT, PT, PT, PT, 0x80, 0x8 ;  /* 0x000000000008781c */ /* 0x000fc80003f0f070 */
[----:B------:R-:W-:-:S13]  /*07d0*/  ISETP.GT.AND P1, PT, R4, 0xc, PT ;  /* 0x0000000c0400780c */ /* 0x000fda0003f24270 */
[----:B------:R-:W-:Y:S05]  /*07e0*/  @!P1 BRA `(.L_x_13) ;  /* 0x0000000000749947 */ /* 0x000fea0003800000 */
[----:B------:R-:W-:-:S13]  /*07f0*/  PLOP3.LUT P0, PT, PT, PT, PT, 0x8, 0x80 ;  /* 0x000000000080781c */ /* 0x000fda0003f0e170 */
.L_x_14:
[----:B-1----:R-:W0:Y:S01]  /*0800*/  LDS.128 R8, [UR4] ;  /* 0x00000004ff087984 */ /* 0x002e220008000c00 */
[----:B------:R-:W-:-:S03]  /*0810*/  VIADD R3, R3, 0x10 ;  /* 0x0000001003037836 */ /* 0x000fc60000000000 */
[----:B------:R-:W1:Y:S02]  /*0820*/  LDS.128 R20, [UR4+0x10] ;  /* 0x00001004ff147984 */ /* 0x000e640008000c00 */
[----:B------:R-:W-:Y:S02]  /*0830*/  ISETP.GE.AND P1, PT, R3, -0xc, PT ;  /* 0xfffffff40300780c */ /* 0x000fe40003f26270 */
[----:B------:R-:W2:Y:S04]  /*0840*/  LDS.128 R16, [UR4+0x20] ;  /* 0x00002004ff107984 */ /* 0x000ea80008000c00 */
[----:B------:R-:W3:Y:S01]  /*0850*/  LDS.128 R4, [UR4+0x30] ;  /* 0x00003004ff047984 */ /* 0x000ee20008000c00 */
[----:B0-----:R-:W-:-:S05]  /*0860*/  IMAD.IADD R13, R8, 0x1, R12 ;  /* 0x00000001080d7824 */ /* 0x001fca00078e020c */
[----:B------:R-:W-:-:S05]  /*0870*/  IADD3 R14, PT, PT, R9, R13, RZ ;  /* 0x0000000d090e7210 */ /* 0x000fca0007ffe0ff */
[----:B------:R-:W-:-:S04]  /*0880*/  IMAD.IADD R15, R10, 0x1, R14 ;  /* 0x000000010a0f7824 */ /* 0x000fc800078e020e */
[----:B------:R-:W-:Y:S01]  /*0890*/  IMAD.IADD R8, R11, 0x1, R15 ;  /* 0x000000010b087824 */ /* 0x000fe200078e020f */
[----:B------:R0:W-:Y:S04]  /*08a0*/  STS.128 [UR4], R12 ;  /* 0x0000000cff007988 */ /* 0x0001e80008000c04 */
[----:B-1----:R-:W-:-:S05]  /*08b0*/  IADD3 R9, PT, PT, R8, R20, RZ ;  /* 0x0000001408097210 */ /* 0x002fca0007ffe0ff */
[----:B------:R-:W-:-:S04]  /*08c0*/  IMAD.IADD R10, R21, 0x1, R9 ;  /* 0x00000001150a7824 */ /* 0x000fc800078e0209 */
[----:B------:R-:W-:-:S05]  /*08d0*/  IMAD.IADD R11, R22, 0x1, R10 ;  /* 0x00000001160b7824 */ /* 0x000fca00078e020a */
[----:B------:R-:W-:Y:S01]  /*08e0*/  IADD3 R20, PT, PT, R23, R11, RZ ;  /* 0x0000000b17147210 */ /* 0x000fe20007ffe0ff */
[----:B------:R1:W-:Y:S04]  /*08f0*/  STS.128 [UR4+0x10], R8 ;  /* 0x00001008ff007988 */ /* 0x0003e80008000c04 */
[----:B--2---:R-:W-:-:S04]  /*0900*/  IMAD.IADD R21, R20, 0x1, R16 ;  /* 0x0000000114157824 */ /* 0x004fc800078e0210 */
[----:B------:R-:W-:-:S05]  /*0910*/  IMAD.IADD R22, R17, 0x1, R21 ;  /* 0x0000000111167824 */ /* 0x000fca00078e0215 */
[----:B------:R-:W-:-:S05]  /*0920*/  IADD3 R23, PT, PT, R18, R22, RZ ;  /* 0x0000001612177210 */ /* 0x000fca0007ffe0ff */
[----:B------:R-:W-:Y:S01]  /*0930*/  IMAD.IADD R16, R19, 0x1, R23 ;  /* 0x0000000113107824 */ /* 0x000fe200078e0217 */
[----:B------:R1:W-:Y:S03]  /*0940*/  STS.128 [UR4+0x20], R20 ;  /* 0x00002014ff007988 */ /* 0x0003e60008000c04 */
[----:B---3--:R-:W-:-:S05]  /*0950*/  IMAD.IADD R17, R16, 0x1, R4 ;  /* 0x0000000110117824 */ /* 0x008fca00078e0204 */
[----:B------:R-:W-:-:S05]  /*0960*/  IADD3 R18, PT, PT, R5, R17, RZ ;  /* 0x0000001105127210 */ /* 0x000fca0007ffe0ff */
[----:B------:R-:W-:-:S05]  /*0970*/  IMAD.IADD R19, R6, 0x1, R18 ;  /* 0x0000000106137824 */ /* 0x000fca00078e0212 */
[----:B------:R1:W-:Y:S01]  /*0980*/  STS.128 [UR4+0x30], R16 ;  /* 0x00003010ff007988 */ /* 0x0003e20008000c04 */
[----:B------:R-:W-:Y:S01]  /*0990*/  UIADD3 UR4, UPT, UPT, UR4, 0x40, URZ ;  /* 0x0000004004047890 */ /* 0x000fe2000fffe0ff */
[----:B0-----:R-:W-:Y:S01]  /*09a0*/  IADD3 R12, PT, PT, R7, R19, RZ ;  /* 0x00000013070c7210 */ /* 0x001fe20007ffe0ff */
[----:B------:R-:W-:Y:S10]  /*09b0*/  @!P1 BRA `(.L_x_14) ;  /* 0xfffffffc00909947 */ /* 0x000ff4000383ffff */
.L_x_13:
[----:B------:R-:W-:-:S05]  /*09c0*/  IMAD.MOV R4, RZ, RZ, -R3 ;  /* 0x000000ffff047224 */ /* 0x000fca00078e0a03 */
[----:B------:R-:W-:-:S13]  /*09d0*/  ISETP.GT.AND P1, PT, R4, 0x4, PT ;  /* 0x000000040400780c */ /* 0x000fda0003f24270 */
[----:B------:R-:W-:Y:S05]  /*09e0*/  @!P1 BRA `(.L_x_15) ;  /* 0x0000000000409947 */ /* 0x000fea0003800000 */
[----:B-1----:R-:W0:Y:S01]  /*09f0*/  LDS.128 R8, [UR4] ;  /* 0x00000004ff087984 */ /* 0x002e220008000c00 */
[----:B------:R-:W-:Y:S01]  /*0a00*/  IMAD.MOV.U32 R16, RZ, RZ, R12 ;  /* 0x000000ffff107224 */ /* 0x000fe200078e000c */
[----:B------:R-:W-:Y:S01]  /*0a10*/  PLOP3.LUT P0, PT, PT, PT, PT, 0x8, 0x80 ;  /* 0x000000000080781c */ /* 0x000fe20003f0e170 */
[----:B------:R-:W-:Y:S01]  /*0a20*/  VIADD R3, R3, 0x8 ;  /* 0x0000000803037836 */ /* 0x000fe20000000000 */
[----:B------:R-:W1:Y:S01]  /*0a30*/  LDS.128 R4, [UR4+0x10] ;  /* 0x00001004ff047984 */ /* 0x000e620008000c00 */
[----:B0-----:R-:W-:-:S05]  /*0a40*/  IMAD.IADD R17, R12, 0x1, R8 ;  /* 0x000000010c117824 */ /* 0x001fca00078e0208 */
[----:B------:R-:W-:-:S05]  /*0a50*/  IADD3 R18, PT, PT, R9, R17, RZ ;  /* 0x0000001109127210 */ /* 0x000fca0007ffe0ff */
[----:B------:R-:W-:-:S04]  /*0a60*/  IMAD.IADD R19, R10, 0x1, R18 ;  /* 0x000000010a137824 */ /* 0x000fc800078e0212 */
[----:B------:R-:W-:Y:S01]  /*0a70*/  IMAD.IADD R8, R11, 0x1, R19 ;  /* 0x000000010b087824 */ /* 0x000fe200078e0213 */
[----:B------:R0:W-:Y:S04]  /*0a80*/  STS.128 [UR4], R16 ;  /* 0x00000010ff007988 */ /* 0x0001e80008000c04 */
[----:B-1----:R-:W-:-:S05]  /*0a90*/  IADD3 R9, PT, PT, R8, R4, RZ ;  /* 0x0000000408097210 */ /* 0x002fca0007ffe0ff */
[----:B------:R-:W-:-:S05]  /*0aa0*/  IMAD.IADD R10, R5, 0x1, R9 ;  /* 0x00000001050a7824 */ /* 0x000fca00078e0209 */
[----:B------:R-:W-:-:S05]  /*0ab0*/  IADD3 R11, PT, PT, R6, R10, RZ ;  /* 0x0000000a060b7210 */ /* 0x000fca0007ffe0ff */
[----:B------:R-:W-:Y:S01]  /*0ac0*/  IMAD.IADD R12, R7, 0x1, R11 ;  /* 0x00000001070c7824 */ /* 0x000fe200078e020b */
[----:B------:R0:W-:Y:S01]  /*0ad0*/  STS.128 [UR4+0x10], R8 ;  /* 0x00001008ff007988 */ /* 0x0001e20008000c04 */
[----:B------:R-:W-:-:S12]  /*0ae0*/  UIADD3 UR4, UPT, UPT, UR4, 0x20, URZ ;  /* 0x0000002004047890 */ /* 0x000fd8000fffe0ff */
.L_x_15:
[----:B------:R-:W-:-:S13]  /*0af0*/  ISETP.NE.OR P0, PT, R3, RZ, P0 ;  /* 0x000000ff0300720c */ /* 0x000fda0000705670 */
[----:B------:R-:W-:Y:S05]  /*0b00*/  @!P0 BRA `(.L_x_11) ;  /* 0x00000000002c8947 */ /* 0x000fea0003800000 */
.L_x_12:
[----:B--2---:R-:W2:Y:S01]  /*0b10*/  LDS.128 R4, [UR4] ;  /* 0x00000004ff047984 */ /* 0x004ea20008000c00 */
[----:B------:R-:W-:Y:S02]  /*0b20*/  VIADD R3, R3, 0x4 ;  /* 0x0000000403037836 */ /* 0x000fe40000000000 */
[----:B01----:R-:W-:-:S03]  /*0b30*/  IMAD.MOV.U32 R8, RZ, RZ, R12 ;  /* 0x000000ffff087224 */ /* 0x003fc600078e000c */
[----:B------:R-:W-:Y:S02]  /*0b40*/  ISETP.NE.AND P0, PT, R3, RZ, PT ;  /* 0x000000ff0300720c */ /* 0x000fe40003f05270 */
[----:B--2---:R-:W-:-:S05]  /*0b50*/  IADD3 R9, PT, PT, R4, R12, RZ ;  /* 0x0000000c04097210 */ /* 0x004fca0007ffe0ff */
[----:B------:R-:W-:-:S05]  /*0b60*/  IMAD.IADD R10, R5, 0x1, R9 ;  /* 0x00000001050a7824 */ /* 0x000fca00078e0209 */
[----:B------:R-:W-:-:S05]  /*0b70*/  IADD3 R11, PT, PT, R6, R10, RZ ;  /* 0x0000000a060b7210 */ /* 0x000fca0007ffe0ff */
[----:B------:R2:W-:Y:S01]  /*0b80*/  STS.128 [UR4], R8 ;  /* 0x00000008ff007988 */ /* 0x0005e20008000c04 */
[----:B------:R-:W-:Y:S01]  /*0b90*/  UIADD3 UR4, UPT, UPT, UR4, 0x10, URZ ;  /* 0x0000001004047890 */ /* 0x000fe2000fffe0ff */
[----:B------:R-:W-:Y:S01]  /*0ba0*/  IMAD.IADD R12, R7, 0x1, R11 ;  /* 0x00000001070c7824 */ /* 0x000fe200078e020b */
[----:B------:R-:W-:Y:S10]  /*0bb0*/  @P0 BRA `(.L_x_12) ;  /* 0xfffffffc00d40947 */ /* 0x000ff4000383ffff */
.L_x_11:
[----:B------:R-:W-:-:S13]  /*0bc0*/  ISETP.NE.AND P0, PT, R25, RZ, PT ;  /* 0x000000ff1900720c */ /* 0x000fda0003f05270 */
[----:B------:R-:W-:Y:S05]  /*0bd0*/  @!P0 BRA `(.L_x_10) ;  /* 0x0000000000308947 */ /* 0x000fea0003800000 */
[----:B------:R-:W3:Y:S01]  /*0be0*/  S2R R4, SR_CgaCtaId ;  /* 0x0000000000047919 */ /* 0x000ee20000008800 */
[----:B------:R-:W-:Y:S02]  /*0bf0*/  MOV R3, 0x400 ;  /* 0x0000040000037802 */ /* 0x000fe40000000f00 */
[----:B------:R-:W-:Y:S02]  /*0c00*/  IADD3 R25, PT, PT, -R25, RZ, RZ ;  /* 0x000000ff19197210 */ /* 0x000fe40007ffe1ff */
[----:B---3--:R-:W-:-:S05]  /*0c10*/  LEA R3, R4, R3, 0x18 ;  /* 0x0000000304037211 */ /* 0x008fca00078ec0ff */
[----:B------:R-:W-:-:S07]  /*0c20*/  IMAD R3, R24, 0x4, R3 ;  /* 0x0000000418037824 */ /* 0x000fce00078e0203 */
.L_x_16:
[----:B------:R-:W3:Y:S01]  /*0c30*/  LDS R5, [R3] ;  /* 0x0000000003057984 */ /* 0x000ee20000000800 */
[----:B------:R-:W-:-:S03]  /*0c40*/  VIADD R25, R25, 0x1 ;  /* 0x0000000119197836 */ /* 0x000fc60000000000 */
[----:B------:R4:W-:Y:S02]  /*0c50*/  STS [R3], R12 ;  /* 0x0000000c03007388 */ /* 0x0009e40000000800 */
[----:B------:R-:W-:Y:S01]  /*0c60*/  ISETP.NE.AND P0, PT, R25, RZ, PT ;  /* 0x000000ff1900720c */ /* 0x000fe20003f05270 */
[----:B----4-:R-:W-:Y:S01]  /*0c70*/  VIADD R3, R3, 0x4 ;  /* 0x0000000403037836 */ /* 0x010fe20000000000 */
[----:B---3--:R-:W-:-:S11]  /*0c80*/  IADD3 R12, PT, PT, R5, R12, RZ ;  /* 0x0000000c050c7210 */ /* 0x008fd60007ffe0ff */
[----:B------:R-:W-:Y:S05]  /*0c90*/  @P0 BRA `(.L_x_16) ;  /* 0xfffffffc00e40947 */ /* 0x000fea000383ffff */
.L_x_10:
[----:B------:R-:W-:Y:S05]  /*0ca0*/  BSYNC.RECONVERGENT B0 ;  /* 0x0000000000007941 */ /* 0x000fea0003800200 */
.L_x_9:
[----:B------:R-:W-:Y:S01]  /*0cb0*/  BAR.SYNC.DEFER_BLOCKING 0x0 ;  /* 0x0000000000007b1d */ /* 0x000fe20000010000 */
[----:B------:R-:W-:-:S13]  /*0cc0*/  ISETP.NE.AND P0, PT, R26, RZ, PT ;  /* 0x000000ff1a00720c */ /* 0x000fda0003f05270 */
[----:B------:R-:W-:Y:S05]  /*0cd0*/  @!P0 EXIT ;  /* 0x000000000000894d */ /* 0x000fea0003800000 */
[C---:B------:R-:W-:Y:S01]  /*0ce0*/  ISETP.GE.U32.AND P0, PT, R26.reuse, 0x4, PT ;  /* 0x000000041a00780c */ /* 0x040fe20003f06070 */
[----:B------:R-:W-:Y:S01]  /*0cf0*/  BSSY.RECONVERGENT B0, `(.L_x_17) ;  /* 0x000002d000007945 */ /* 0x000fe20003800200 */
[----:B------:R-:W-:Y:S01]  /*0d00*/  LOP3.LUT R15, R26, 0x3, RZ, 0xc0, !PT ;  /* 0x000000031a0f7812 */ /* 0x000fe200078ec0ff */
[----:B------:R-:W-:-:S03]  /*0d10*/  IMAD.MOV.U32 R24, RZ, RZ, RZ ;  /* 0x000000ffff187224 */ /* 0x000fc600078e00ff */
[----:B------:R-:W-:-:S07]  /*0d20*/  ISETP.NE.AND P1, PT, R15, RZ, PT ;  /* 0x000000ff0f00720c */ /* 0x000fce0003f25270 */
[----:B------:R-:W-:Y:S06]  /*0d30*/  @!P0 BRA `(.L_x_18) ;  /* 0x0000000000a08947 */ /* 0x000fec0003800000 */
[----:B------:R-:W3:Y:S01]  /*0d40*/  S2R R3, SR_CgaCtaId ;  /* 0x0000000000037919 */ /* 0x000ee20000008800 */
[----:B01----:R-:W0:Y:S01]  /*0d50*/  LDC.64 R16, c[0x0][0x380] ;  /* 0x0000e000ff107b82 */ /* 0x003e220000000a00 */
[----:B------:R-:W-:Y:S02]  /*0d60*/  MOV R12, 0x400 ;  /* 0x00000400000c7802 */ /* 0x000fe40000000f00 */
[----:B------:R-:W-:Y:S02]  /*0d70*/  LOP3.LUT R24, R26, 0xfffffffc, RZ, 0xc0, !PT ;  /* 0xfffffffc1a187812 */ /* 0x000fe400078ec0ff */
[----:B------:R-:W-:-:S03]  /*0d80*/  MOV R13, R2 ;  /* 0x00000002000d7202 */ /* 0x000fc60000000f00 */
[----:B------:R-:W1:Y:S01]  /*0d90*/  LDC.64 R18, c[0x0][0x388] ;  /* 0x0000e200ff127b82 */ /* 0x000e620000000a00 */
[----:B------:R-:W-:Y:S01]  /*0da0*/  IMAD.MOV R14, RZ, RZ, -R24 ;  /* 0x000000ffff0e7224 */ /* 0x000fe200078e0a18 */
[----:B---3--:R-:W-:Y:S01]  /*0db0*/  LEA R12, R3, R12, 0x18 ;  /* 0x0000000c030c7211 */ /* 0x008fe200078ec0ff */
[----:B------:R-:W-:-:S07]  /*0dc0*/  IMAD.MOV.U32 R3, RZ, RZ, R1 ;  /* 0x000000ffff037224 */ /* 0x000fce00078e0001 */
.L_x_19:
[----:B---3--:R-:W0:Y:S04]  /*0dd0*/  LDL.128 R4, [R3] ;  /* 0x0000000003047983 */ /* 0x008e280000100c00 */
[----:B--2---:R-:W2:Y:S01]  /*0de0*/  LDL.128 R8, [R13] ;  /* 0x000000000d087983 */ /* 0x004ea20000100c00 */
[----:B0-----:R-:W-:-:S05]  /*0df0*/  IMAD.WIDE R22, R4, 0x4, R16 ;  /* 0x0000000404167825 */ /* 0x001fca00078e0210 */
[----:B------:R-:W3:Y:S01]  /*0e00*/  LDG.E R29, desc[UR6][R22.64] ;  /* 0x00000006161d7981 */ /* 0x000ee2000c1e1900 */
[----:B--2---:R-:W-:Y:S01]  /*0e10*/  LEA R25, R8, R12, 0x2 ;  /* 0x0000000c08197211 */ /* 0x004fe200078e10ff */
[----:B------:R-:W-:-:S04]  /*0e20*/  IMAD.WIDE R4, R5, 0x4, R16 ;  /* 0x0000000405047825 */ /* 0x000fc800078e0210 */
[----:B------:R-:W1:Y:S02]  /*0e30*/  ATOMS.ADD R21, [R25], R0 ;  /* 0x000000001915738c */ /* 0x000e640000000000 */
[----:B-1----:R-:W-:-:S05]  /*0e40*/  IMAD.WIDE R20, R21, 0x4, R18 ;  /* 0x0000000415147825 */ /* 0x002fca00078e0212 */
[----:B---3--:R-:W-:Y:S04]  /*0e50*/  STG.E desc[UR6][R20.64], R29 ;  /* 0x0000001d14007986 */ /* 0x008fe8000c101906 */
[----:B------:R-:W2:Y:S01]  /*0e60*/  LDG.E R5, desc[UR6][R4.64] ;  /* 0x0000000604057981 */ /* 0x000ea2000c1e1900 */
[----:B------:R-:W-:Y:S02]  /*0e70*/  IMAD R28, R9, 0x4, R12 ;  /* 0x00000004091c7824 */ /* 0x000fe400078e020c */
[----:B------:R-:W-:-:S03]  /*0e80*/  IMAD.WIDE R8, R6, 0x4, R16 ;  /* 0x0000000406087825 */ /* 0x000fc600078e0210 */
[----:B------:R-:W0:Y:S02]  /*0e90*/  ATOMS.ADD R27, [R28], R0 ;  /* 0x000000001c1b738c */ /* 0x000e240000000000 */
[----:B0-----:R-:W-:-:S05]  /*0ea0*/  IMAD.WIDE R26, R27, 0x4, R18 ;  /* 0x000000041b1a7825 */ /* 0x001fca00078e0212 */
[----:B--2---:R-:W-:Y:S04]  /*0eb0*/  STG.E desc[UR6][R26.64], R5 ;  /* 0x000000051a007986 */ /* 0x004fe8000c101906 */
[----:B------:R-:W2:Y:S01]  /*0ec0*/  LDG.E R9, desc[UR6][R8.64] ;  /* 0x0000000608097981 */ /* 0x000ea2000c1e1900 */
[----:B------:R-:W-:Y:S02]  /*0ed0*/  IMAD R25, R10, 0x4, R12 ;  /* 0x000000040a197824 */ /* 0x000fe400078e020c */
[----:B------:R-:W-:-:S03]  /*0ee0*/  IMAD.WIDE R6, R7, 0x4, R16 ;  /* 0x0000000407067825 */ /* 0x000fc600078e0210 */
[----:B------:R-:W0:Y:S02]  /*0ef0*/  ATOMS.ADD R23, [R25], R0 ;  /* 0x000000001917738c */ /* 0x000e240000000000 */
[----:B0-----:R-:W-:Y:S01]  /*0f00*/  IMAD.WIDE R22, R23, 0x4, R18 ;  /* 0x0000000417167825 */ /* 0x001fe200078e0212 */
[----:B------:R-:W-:-:S06]  /*0f10*/  LEA R11, R11, R12, 0x2 ;  /* 0x0000000c0b0b7211 */ /* 0x000fcc00078e10ff */
[----:B------:R-:W0:Y:S04]  /*0f20*/  ATOMS.ADD R11, [R11], R0 ;  /* 0x000000000b0b738c */ /* 0x000e280000000000 */
[----:B--2---:R3:W-:Y:S04]  /*0f30*/  STG.E desc[UR6][R22.64], R9 ;  /* 0x0000000916007986 */ /* 0x0047e8000c101906 */
[----:B------:R-:W2:Y:S01]  /*0f40*/  LDG.E R7, desc[UR6][R6.64] ;  /* 0x0000000606077981 */ /* 0x000ea2000c1e1900 */
[----:B0-----:R-:W-:Y:S01]  /*0f50*/  IMAD.WIDE R4, R11, 0x4, R18 ;  /* 0x000000040b047825 */ /* 0x001fe200078e0212 */
[----:B------:R-:W-:-:S03]  /*0f60*/  IADD3 R13, PT, PT, R13, 0x10, RZ ;  /* 0x000000100d0d7810 */ /* 0x000fc60007ffe0ff */
[----:B------:R-:W-:Y:S02]  /*0f70*/  VIADD R14, R14, 0x4 ;  /* 0x000000040e0e7836 */ /* 0x000fe40000000000 */
[----:B------:R-:W-:-:S03]  /*0f80*/  VIADD R3, R3, 0x10 ;  /* 0x0000001003037836 */ /* 0x000fc60000000000 */
[----:B------:R-:W-:Y:S01]  /*0f90*/  ISETP.NE.AND P0, PT, R14, RZ, PT ;  /* 0x000000ff0e00720c */ /* 0x000fe20003f05270 */
[----:B--2---:R3:W-:-:S12]  /*0fa0*/  STG.E desc[UR6][R4.64], R7 ;  /* 0x0000000704007986 */ /* 0x0047d8000c101906 */
[----:B------:R-:W-:Y:S05]  /*0fb0*/  @P0 BRA `(.L_x_19) ;  /* 0xfffffffc00840947 */ /* 0x000fea000383ffff */
.L_x_18:
[----:B------:R-:W-:Y:S05]  /*0fc0*/  BSYNC.RECONVERGENT B0 ;  /* 0x0000000000007941 */ /* 0x000fea0003800200 */
.L_x_17:
[----:B------:R-:W-:Y:S05]  /*0fd0*/  @!P1 EXIT ;  /* 0x000000000000994d */ /* 0x000fea0003800000 */
[----:B------:R-:W4:Y:S01]  /*0fe0*/  S2UR UR5, SR_CgaCtaId ;  /* 0x00000000000579c3 */ /* 0x000f220000008800 */
[C---:B012---:R-:W-:Y:S01]  /*0ff0*/  IMAD R10, R24.reuse, 0x4, R1 ;  /* 0x00000004180a7824 */ /* 0x047fe200078e0201 */
[----:B------:R-:W-:Y:S01]  /*1000*/  UMOV UR4, 0x400 ;  /* 0x0000040000047882 */ /* 0x000fe20000000000 */
[----:B------:R-:W-:Y:S02]  /*1010*/  IMAD R24, R24, 0x4, R2 ;  /* 0x0000000418187824 */ /* 0x000fe400078e0202 */
[----:B------:R-:W-:-:S03]  /*1020*/  IMAD.MOV R15, RZ, RZ, -R15 ;  /* 0x000000ffff0f7224 */ /* 0x000fc600078e0a0f */
[----:B---3--:R-:W0:Y:S08]  /*1030*/  LDC.64 R4, c[0x0][0x380] ;  /* 0x0000e000ff047b82 */ /* 0x008e300000000a00 */
[----:B------:R-:W1:Y:S01]  /*1040*/  LDC.64 R6, c[0x0][0x388] ;  /* 0x0000e200ff067b82 */ /* 0x000e620000000a00 */
[----:B----4-:R-:W-:-:S12]  /*1050*/  ULEA UR4, UR5, UR4, 0x18 ;  /* 0x0000000405047291 */ /* 0x010fd8000f8ec0ff */
.L_x_20:
[----:B--2---:R-:W0:Y:S04]  /*1060*/  LDL R3, [R10] ;  /* 0x000000000a037983 */ /* 0x004e280000100800 */
[----:B------:R-:W2:Y:S01]  /*1070*/  LDL R8, [R24] ;  /* 0x0000000018087983 */ /* 0x000ea20000100800 */
[----:B0-----:R-:W-:-:S06]  /*1080*/  IMAD.WIDE R2, R3, 0x4, R4 ;  /* 0x0000000403027825 */ /* 0x001fcc00078e0204 */
[----:B------:R-:W3:Y:S01]  /*1090*/  LDG.E R3, desc[UR6][R2.64] ;  /* 0x0000000602037981 */ /* 0x000ee2000c1e1900 */
[----:B--2---:R-:W-:Y:S01]  /*10a0*/  LEA R11, R8, UR4, 0x2 ;  /* 0x00000004080b7c11 */ /* 0x004fe2000f8e10ff */
[----:B------:R-:W-:Y:S01]  /*10b0*/  VIADD R15, R15, 0x1 ;  /* 0x000000010f0f7836 */ /* 0x000fe20000000000 */
[----:B------:R-:W-:Y:S01]  /*10c0*/  IADD3 R10, PT, PT, R10, 0x4, RZ ;  /* 0x000000040a0a7810 */ /* 0x000fe20007ffe0ff */
[----:B------:R-:W-:Y:S02]  /*10d0*/  VIADD R24, R24, 0x4 ;  /* 0x0000000418187836 */ /* 0x000fe40000000000 */
[----:B------:R-:W1:Y:S01]  /*10e0*/  ATOMS.ADD R9, [R11], R0 ;  /* 0x000000000b09738c */ /* 0x000e620000000000 */
[----:B------:R-:W-:Y:S01]  /*10f0*/  ISETP.NE.AND P0, PT, R15, RZ, PT ;  /* 0x000000ff0f00720c */ /* 0x000fe20003f05270 */
[----:B-1----:R-:W-:-:S05]  /*1100*/  IMAD.WIDE R8, R9, 0x4, R6 ;  /* 0x0000000409087825 */ /* 0x002fca00078e0206 */
[----:B---3--:R2:W-:Y:S07]  /*1110*/  STG.E desc[UR6][R8.64], R3 ;  /* 0x0000000308007986 */ /* 0x0085ee000c101906 */
[----:B------:R-:W-:Y:S05]  /*1120*/  @P0 BRA `(.L_x_20) ;  /* 0xfffffffc00cc0947 */ /* 0x000fea000383ffff */
[----:B------:R-:W-:Y:S05]  /*1130*/  EXIT ;  /* 0x000000000000794d */ /* 0x000fea0003800000 */
.L_x_21:
[----:B------:R-:W-:-:S00]  /*1140*/  BRA `(.L_x_21) ;  /* 0xfffffffc00fc7947 */ /* 0x000fc0000383ffff */
[----:B------:R-:W-:-:S00]  /*1150*/  NOP ;  /* 0x0000000000007918 */ /* 0x000fc00000000000 */
        /* <DEDUP_REMOVED lines=10> */
.L_x_22:


//--------------------- .nv.shared._Z20radix_sort_coarsenedPiS_iii --------------------------
	.section	.nv.shared._Z20radix_sort_coarsenedPiS_iii,"aw",@nobits
	.sectionflags	@""
	.align	16
	.zero		1024


//--------------------- .nv.shared.reserved.0     --------------------------
	.section	.nv.shared.reserved.0,"aw",@nobits
	.weak		__nv_reservedSMEM_offset_0_alias
	.size		__nv_reservedSMEM_offset_0_alias, 0, 64
	.other		__nv_reservedSMEM_offset_0_alias,@"STO_CUDA_RESERVED_SHARED STV_DEFAULT"
__nv_reservedSMEM_offset_0_alias:
	.zero		0
	.zero		64


//--------------------- .nv.constant0._Z20radix_sort_coarsenedPiS_iii --------------------------
	.section	.nv.constant0._Z20radix_sort_coarsenedPiS_iii,"a",@progbits
	.sectionflags	@""
	.align	4
.nv.constant0._Z20radix_sort_coarsenedPiS_iii:
	.zero		924


//--------------------- SYMBOLS --------------------------

	.type		.nv.reservedSmem.offset0,@object
	.size		.nv.reservedSmem.offset0,0x4
	.type		.nv.reservedSmem.cap,@object
	.size		.nv.reservedSmem.cap,0x4
